//
// Generated by NVIDIA NVVM Compiler
//
// Compiler Build ID: CL-36424714
// Cuda compilation tools, release 13.0, V13.0.88
// Based on NVVM 20.0.0
//

.version 9.0
.target sm_100
.address_size 64

	// .globl	_Z14matmulOnDeviceiPfS_S_

.visible .entry _Z14matmulOnDeviceiPfS_S_(
	.param .u32 _Z14matmulOnDeviceiPfS_S__param_0,
	.param .u64 .ptr .align 1 _Z14matmulOnDeviceiPfS_S__param_1,
	.param .u64 .ptr .align 1 _Z14matmulOnDeviceiPfS_S__param_2,
	.param .u64 .ptr .align 1 _Z14matmulOnDeviceiPfS_S__param_3
)
{
	.reg .pred 	%p<10>;
	.reg .b32 	%r<42>;
	.reg .b32 	%f<67>;
	.reg .b64 	%rd<67>;

	ld.param.u32 	%r19, [_Z14matmulOnDeviceiPfS_S__param_0];
	ld.param.u64 	%rd14, [_Z14matmulOnDeviceiPfS_S__param_1];
	ld.param.u64 	%rd15, [_Z14matmulOnDeviceiPfS_S__param_2];
	cvta.to.global.u64 	%rd1, %rd15;
	cvta.to.global.u64 	%rd2, %rd14;
	mov.u32 	%r20, %ctaid.x;
	mov.u32 	%r21, %ntid.x;
	mov.u32 	%r22, %tid.x;
	mad.lo.s32 	%r1, %r20, %r21, %r22;
	mov.u32 	%r23, %ctaid.y;
	mov.u32 	%r24, %ntid.y;
	mov.u32 	%r25, %tid.y;
	mad.lo.s32 	%r26, %r23, %r24, %r25;
	max.s32 	%r27, %r1, %r26;
	setp.ge.s32 	%p1, %r27, %r19;
	@%p1 bra 	$L__BB0_13;
	mul.lo.s32 	%r3, %r19, %r26;
	and.b32  	%r4, %r19, 7;
	setp.lt.u32 	%p2, %r19, 8;
	mov.f32 	%f66, 0f00000000;
	mov.b32 	%r40, 0;
	@%p2 bra 	$L__BB0_4;
	and.b32  	%r40, %r19, 2147483640;
	neg.s32 	%r38, %r40;
	mul.wide.s32 	%rd16, %r19, 4;
	add.s64 	%rd3, %rd1, %rd16;
	shl.b32 	%r7, %r19, 3;
	mul.wide.s32 	%rd17, %r19, 8;
	add.s64 	%rd4, %rd1, %rd17;
	mul.wide.s32 	%rd18, %r19, 12;
	add.s64 	%rd5, %rd1, %rd18;
	mul.wide.s32 	%rd19, %r19, 16;
	add.s64 	%rd6, %rd1, %rd19;
	mul.wide.s32 	%rd20, %r19, 20;
	add.s64 	%rd7, %rd1, %rd20;
	mul.wide.s32 	%rd21, %r19, 24;
	add.s64 	%rd8, %rd1, %rd21;
	mul.wide.s32 	%rd22, %r19, 28;
	add.s64 	%rd9, %rd1, %rd22;
	mul.wide.u32 	%rd23, %r3, 4;
	add.s64 	%rd24, %rd23, %rd2;
	add.s64 	%rd66, %rd24, 16;
	mov.f32 	%f66, 0f00000000;
	mov.u32 	%r37, %r1;
$L__BB0_3:
	.pragma "nounroll";
	mul.wide.s32 	%rd25, %r37, 4;
	add.s64 	%rd26, %rd3, %rd25;
	add.s64 	%rd27, %rd4, %rd25;
	add.s64 	%rd28, %rd5, %rd25;
	add.s64 	%rd29, %rd6, %rd25;
	add.s64 	%rd30, %rd7, %rd25;
	add.s64 	%rd31, %rd8, %rd25;
	add.s64 	%rd32, %rd9, %rd25;
	add.s64 	%rd33, %rd1, %rd25;
	ld.global.f32 	%f16, [%rd66+-16];
	ld.global.f32 	%f17, [%rd33];
	fma.rn.f32 	%f18, %f16, %f17, %f66;
	ld.global.f32 	%f19, [%rd66+-12];
	ld.global.f32 	%f20, [%rd26];
	fma.rn.f32 	%f21, %f19, %f20, %f18;
	ld.global.f32 	%f22, [%rd66+-8];
	ld.global.f32 	%f23, [%rd27];
	fma.rn.f32 	%f24, %f22, %f23, %f21;
	ld.global.f32 	%f25, [%rd66+-4];
	ld.global.f32 	%f26, [%rd28];
	fma.rn.f32 	%f27, %f25, %f26, %f24;
	ld.global.f32 	%f28, [%rd66];
	ld.global.f32 	%f29, [%rd29];
	fma.rn.f32 	%f30, %f28, %f29, %f27;
	ld.global.f32 	%f31, [%rd66+4];
	ld.global.f32 	%f32, [%rd30];
	fma.rn.f32 	%f33, %f31, %f32, %f30;
	ld.global.f32 	%f34, [%rd66+8];
	ld.global.f32 	%f35, [%rd31];
	fma.rn.f32 	%f36, %f34, %f35, %f33;
	ld.global.f32 	%f37, [%rd66+12];
	ld.global.f32 	%f38, [%rd32];
	fma.rn.f32 	%f66, %f37, %f38, %f36;
	add.s32 	%r38, %r38, 8;
	add.s32 	%r37, %r37, %r7;
	add.s64 	%rd66, %rd66, 32;
	setp.ne.s32 	%p3, %r38, 0;
	@%p3 bra 	$L__BB0_3;
$L__BB0_4:
	setp.eq.s32 	%p4, %r4, 0;
	@%p4 bra 	$L__BB0_12;
	and.b32  	%r13, %r19, 3;
	setp.lt.u32 	%p5, %r4, 4;
	@%p5 bra 	$L__BB0_7;
	add.s32 	%r29, %r40, %r3;
	mul.wide.u32 	%rd34, %r29, 4;
	add.s64 	%rd35, %rd2, %rd34;
	ld.global.f32 	%f40, [%rd35];
	mad.lo.s32 	%r30, %r40, %r19, %r1;
	mul.wide.s32 	%rd36, %r30, 4;
	add.s64 	%rd37, %rd1, %rd36;
	ld.global.f32 	%f41, [%rd37];
	fma.rn.f32 	%f42, %f40, %f41, %f66;
	cvt.u64.u32 	%rd38, %r3;
	cvt.u64.u32 	%rd39, %r40;
	add.s64 	%rd40, %rd39, %rd38;
	shl.b64 	%rd41, %rd40, 2;
	add.s64 	%rd42, %rd2, %rd41;
	ld.global.f32 	%f43, [%rd42+4];
	mul.wide.s32 	%rd43, %r19, 4;
	add.s64 	%rd44, %rd37, %rd43;
	ld.global.f32 	%f44, [%rd44];
	fma.rn.f32 	%f45, %f43, %f44, %f42;
	ld.global.f32 	%f46, [%rd42+8];
	add.s64 	%rd45, %rd44, %rd43;
	ld.global.f32 	%f47, [%rd45];
	fma.rn.f32 	%f48, %f46, %f47, %f45;
	ld.global.f32 	%f49, [%rd42+12];
	add.s64 	%rd46, %rd45, %rd43;
	ld.global.f32 	%f50, [%rd46];
	fma.rn.f32 	%f66, %f49, %f50, %f48;
	add.s32 	%r40, %r40, 4;
$L__BB0_7:
	setp.eq.s32 	%p6, %r13, 0;
	@%p6 bra 	$L__BB0_12;
	setp.eq.s32 	%p7, %r13, 1;
	@%p7 bra 	$L__BB0_10;
	add.s32 	%r31, %r40, %r3;
	mul.wide.u32 	%rd47, %r31, 4;
	add.s64 	%rd48, %rd2, %rd47;
	ld.global.f32 	%f52, [%rd48];
	mad.lo.s32 	%r32, %r40, %r19, %r1;
	mul.wide.s32 	%rd49, %r32, 4;
	add.s64 	%rd50, %rd1, %rd49;
	ld.global.f32 	%f53, [%rd50];
	fma.rn.f32 	%f54, %f52, %f53, %f66;
	cvt.u64.u32 	%rd51, %r3;
	cvt.u64.u32 	%rd52, %r40;
	add.s64 	%rd53, %rd52, %rd51;
	shl.b64 	%rd54, %rd53, 2;
	add.s64 	%rd55, %rd2, %rd54;
	ld.global.f32 	%f55, [%rd55+4];
	mul.wide.s32 	%rd56, %r19, 4;
	add.s64 	%rd57, %rd50, %rd56;
	ld.global.f32 	%f56, [%rd57];
	fma.rn.f32 	%f66, %f55, %f56, %f54;
	add.s32 	%r40, %r40, 2;
$L__BB0_10:
	and.b32  	%r33, %r19, 1;
	setp.eq.b32 	%p8, %r33, 1;
	not.pred 	%p9, %p8;
	@%p9 bra 	$L__BB0_12;
	add.s32 	%r34, %r40, %r3;
	mul.wide.u32 	%rd58, %r34, 4;
	add.s64 	%rd59, %rd2, %rd58;
	ld.global.f32 	%f57, [%rd59];
	mad.lo.s32 	%r35, %r40, %r19, %r1;
	mul.wide.s32 	%rd60, %r35, 4;
	add.s64 	%rd61, %rd1, %rd60;
	ld.global.f32 	%f58, [%rd61];
	fma.rn.f32 	%f66, %f57, %f58, %f66;
$L__BB0_12:
	ld.param.u64 	%rd65, [_Z14matmulOnDeviceiPfS_S__param_3];
	add.s32 	%r36, %r3, %r1;
	cvta.to.global.u64 	%rd62, %rd65;
	mul.wide.s32 	%rd63, %r36, 4;
	add.s64 	%rd64, %rd62, %rd63;
	st.global.f32 	[%rd64], %f66;
$L__BB0_13:
	ret;

}


// ===== COMPILED SASS (sm_100) =====

	.target	sm_100

	.elftype	@"ET_EXEC"


//--------------------- .note.nv.tkinfo           --------------------------
	.section	.note.nv.tkinfo,"",@"SHT_NOTE"
	.sectionflags	@"SHF_NOTE_NV_TKINFO"
	.tkinfo
        /*0018*/ 	.word	0x00000002
        /*0030*/ 	.string	""
        /*0030*/ 	.string	"ptxas"
        /*0030*/ 	.string	"Cuda compilation tools, release 13.0, V13.0.88"
        /*0030*/ 	.string	"Build cuda_13.0.r13.0/compiler.36424714_0"
        /*0030*/ 	.string	"-arch sm_100 -m 64 "



//--------------------- .note.nv.cuinfo           --------------------------
	.section	.note.nv.cuinfo,"",@"SHT_NOTE"
	.sectionflags	@"SHF_NOTE_NV_CUINFO"
        /*0018*/ 	.short	0x0002
        /*001a*/ 	.short	0x0064
        /*001c*/ 	.short	0x0082
	.zero		2


//--------------------- .nv.info                  --------------------------
	.section	.nv.info,"",@"SHT_CUDA_INFO"
	.align	4


	//----- nvinfo : EIATTR_REGCOUNT
	.align		4
        /*0000*/ 	.byte	0x04, 0x2f
        /*0002*/ 	.short	(.L_1 - .L_0)
	.align		4
.L_0:
        /*0004*/ 	.word	index@(_Z14matmulOnDeviceiPfS_S_)
        /*0008*/ 	.word	0x0000001e


	//----- nvinfo : EIATTR_FRAME_SIZE
	.align		4
.L_1:
        /*000c*/ 	.byte	0x04, 0x11
        /*000e*/ 	.short	(.L_3 - .L_2)
	.align		4
.L_2:
        /*0010*/ 	.word	index@(_Z14matmulOnDeviceiPfS_S_)
        /*0014*/ 	.word	0x00000000


	//----- nvinfo : EIATTR_MIN_STACK_SIZE
	.align		4
.L_3:
        /*0018*/ 	.byte	0x04, 0x12
        /*001a*/ 	.short	(.L_5 - .L_4)
	.align		4
.L_4:
        /*001c*/ 	.word	index@(_Z14matmulOnDeviceiPfS_S_)
        /*0020*/ 	.word	0x00000000
.L_5:


//--------------------- .nv.compat                --------------------------
	.section	.nv.compat,"",@"SHT_CUDA_COMPAT_INFO"
	.align	4
        /*0000*/ 	.byte	0x02, 0x09, 0x00, 0x00, 0x02, 0x02, 0x01, 0x00, 0x02, 0x05, 0x05, 0x00, 0x03, 0x07, 0x01, 0x01
        /*0010*/ 	.byte	0x02, 0x03, 0x00, 0x00, 0x02, 0x06, 0x01, 0x00, 0x04, 0x0b, 0x08, 0x00, 0x09, 0x00, 0x00, 0x00
        /*0020*/ 	.byte	0x00, 0x00, 0x00, 0x00


//--------------------- .nv.info._Z14matmulOnDeviceiPfS_S_ --------------------------
	.section	.nv.info._Z14matmulOnDeviceiPfS_S_,"",@"SHT_CUDA_INFO"
	.sectionflags	@""
	.align	4


	//----- nvinfo : EIATTR_CUDA_API_VERSION
	.align		4
        /*0000*/ 	.byte	0x04, 0x37
        /*0002*/ 	.short	(.L_7 - .L_6)
.L_6:
        /*0004*/ 	.word	0x00000082


	//----- nvinfo : EIATTR_KPARAM_INFO
	.align		4
.L_7:
        /*0008*/ 	.byte	0x04, 0x17
        /*000a*/ 	.short	(.L_9 - .L_8)
.L_8:
        /*000c*/ 	.word	0x00000000
        /*0010*/ 	.short	0x0003
        /*0012*/ 	.short	0x0018
        /*0014*/ 	.byte	0x00, 0xf5, 0x21, 0x00


	//----- nvinfo : EIATTR_KPARAM_INFO
	.align		4
.L_9:
        /*0018*/ 	.byte	0x04, 0x17
        /*001a*/ 	.short	(.L_11 - .L_10)
.L_10:
        /*001c*/ 	.word	0x00000000
        /*0020*/ 	.short	0x0002
        /*0022*/ 	.short	0x0010
        /*0024*/ 	.byte	0x00, 0xf5, 0x21, 0x00


	//----- nvinfo : EIATTR_KPARAM_INFO
	.align		4
.L_11:
        /*0028*/ 	.byte	0x04, 0x17
        /*002a*/ 	.short	(.L_13 - .L_12)
.L_12:
        /*002c*/ 	.word	0x00000000
        /*0030*/ 	.short	0x0001
        /*0032*/ 	.short	0x0008
        /*0034*/ 	.byte	0x00, 0xf5, 0x21, 0x00


	//----- nvinfo : EIATTR_KPARAM_INFO
	.align		4
.L_13:
        /*0038*/ 	.byte	0x04, 0x17
        /*003a*/ 	.short	(.L_15 - .L_14)
.L_14:
        /*003c*/ 	.word	0x00000000
        /*0040*/ 	.short	0x0000
        /*0042*/ 	.short	0x0000
        /*0044*/ 	.byte	0x00, 0xf0, 0x11, 0x00


	//----- nvinfo : EIATTR_SPARSE_MMA_MASK
	.align		4
.L_15:
        /*0048*/ 	.byte	0x03, 0x50
        /*004a*/ 	.short	0x0000


	//----- nvinfo : EIATTR_MAXREG_COUNT
	.align		4
        /*004c*/ 	.byte	0x03, 0x1b
        /*004e*/ 	.short	0x00ff


	//----- nvinfo : EIATTR_MERCURY_ISA_VERSION
	.align		4
        /*0050*/ 	.byte	0x03, 0x5f
        /*0052*/ 	.short	0x0101


	//----- nvinfo : EIATTR_VRC_CTA_INIT_COUNT
	.align		4
        /*0054*/ 	.byte	0x02, 0x4a
	.zero		1
	.zero		1


	//----- nvinfo : EIATTR_EXIT_INSTR_OFFSETS
	.align		4
        /*0058*/ 	.byte	0x04, 0x1c
        /*005a*/ 	.short	(.L_17 - .L_16)


	//   ....[0]....
.L_16:
        /*005c*/ 	.word	0x000000c0


	//   ....[1]....
        /*0060*/ 	.word	0x00000aa0


	//----- nvinfo : EIATTR_CBANK_PARAM_SIZE
	.align		4
.L_17:
        /*0064*/ 	.byte	0x03, 0x19
        /*0066*/ 	.short	0x0020


	//----- nvinfo : EIATTR_PARAM_CBANK
	.align		4
        /*0068*/ 	.byte	0x04, 0x0a
        /*006a*/ 	.short	(.L_19 - .L_18)
	.align		4
.L_18:
        /*006c*/ 	.word	index@(.nv.constant0._Z14matmulOnDeviceiPfS_S_)
        /*0070*/ 	.short	0x0380
        /*0072*/ 	.short	0x0020


	//----- nvinfo : EIATTR_SW_WAR
	.align		4
.L_19:
        /*0074*/ 	.byte	0x04, 0x36
        /*0076*/ 	.short	(.L_21 - .L_20)
.L_20:
        /*0078*/ 	.word	0x00000008
.L_21:


//--------------------- .nv.callgraph             --------------------------
	.section	.nv.callgraph,"",@"SHT_CUDA_CALLGRAPH"
	.align	4
	.sectionentsize	8
	.align		4
        /*0000*/ 	.word	0x00000000
	.align		4
        /*0004*/ 	.word	0xffffffff
	.align		4
        /*0008*/ 	.word	0x00000000
	.align		4
        /*000c*/ 	.word	0xfffffffe
	.align		4
        /*0010*/ 	.word	0x00000000
	.align		4
        /*0014*/ 	.word	0xfffffffd
	.align		4
        /*0018*/ 	.word	0x00000000
	.align		4
        /*001c*/ 	.word	0xfffffffc


//--------------------- .text._Z14matmulOnDeviceiPfS_S_ --------------------------
	.section	.text._Z14matmulOnDeviceiPfS_S_,"ax",@progbits
	.align	128
        .global         _Z14matmulOnDeviceiPfS_S_
        .type           _Z14matmulOnDeviceiPfS_S_,@function
        .size           _Z14matmulOnDeviceiPfS_S_,(.L_x_5 - _Z14matmulOnDeviceiPfS_S_)
        .other          _Z14matmulOnDeviceiPfS_S_,@"STO_CUDA_ENTRY STV_DEFAULT"
_Z14matmulOnDeviceiPfS_S_:
.text._Z14matmulOnDeviceiPfS_S_:
[----:B------:R-:W-:Y:S01]  /*0000*/  LDC R1, c[0x0][0x37c] ;  /* 0x0000df00ff017b82 */ /* 0x000fe20000000800 */
[----:B------:R-:W0:Y:S07]  /*0010*/  S2R R3, SR_TID.X ;  /* 0x0000000000037919 */ /* 0x000e2e0000002100 */
[----:B------:R-:W0:Y:S01]  /*0020*/  LDC R0, c[0x0][0x360] ;  /* 0x0000d800ff007b82 */ /* 0x000e220000000800 */
[----:B------:R-:W1:Y:S01]  /*0030*/  LDCU UR20, c[0x0][0x380] ;  /* 0x00007000ff1477ac */ /* 0x000e620008000800 */
[----:B------:R-:W2:Y:S06]  /*0040*/  S2R R2, SR_TID.Y ;  /* 0x0000000000027919 */ /* 0x000eac0000002200 */
[----:B------:R-:W0:Y:S08]  /*0050*/  S2UR UR4, SR_CTAID.X ;  /* 0x00000000000479c3 */ /* 0x000e300000002500 */
[----:B------:R-:W2:Y:S08]  /*0060*/  S2UR UR5, SR_CTAID.Y ;  /* 0x00000000000579c3 */ /* 0x000eb00000002600 */
[----:B------:R-:W2:Y:S01]  /*0070*/  LDC R13, c[0x0][0x364] ;  /* 0x0000d900ff0d7b82 */ /* 0x000ea20000000800 */
[----:B0-----:R-:W-:-:S02]  /*0080*/  IMAD R0, R0, UR4, R3 ;  /* 0x0000000400007c24 */ /* 0x001fc4000f8e0203 */
[----:B--2---:R-:W-:-:S05]  /*0090*/  IMAD R13, R13, UR5, R2 ;  /* 0x000000050d0d7c24 */ /* 0x004fca000f8e0202 */
[----:B------:R-:W-:-:S04]  /*00a0*/  VIMNMX R2, PT, PT, R0, R13, !PT ;  /* 0x0000000d00027248 */ /* 0x000fc80007fe0100 */
[----:B-1----:R-:W-:-:S13]  /*00b0*/  ISETP.GE.AND P0, PT, R2, UR20, PT ;  /* 0x0000001402007c0c */ /* 0x002fda000bf06270 */
[----:B------:R-:W-:Y:S05]  /*00c0*/  @P0 EXIT ;  /* 0x000000000000094d */ /* 0x000fea0003800000 */
[----:B------:R-:W-:Y:S01]  /*00d0*/  UISETP.GE.U32.AND UP0, UPT, UR20, 0x8, UPT ;  /* 0x000000081400788c */ /* 0x000fe2000bf06070 */
[----:B------:R-:W-:Y:S02]  /*00e0*/  HFMA2 R12, -RZ, RZ, 0, 0 ;  /* 0x00000000ff0c7431 */ /* 0x000fe400000001ff */
[----:B------:R-:W-:Y:S01]  /*00f0*/  IMAD R13, R13, UR20, RZ ;  /* 0x000000140d0d7c24 */ /* 0x000fe2000f8e02ff */
[----:B------:R-:W-:Y:S01]  /*0100*/  UMOV UR4, URZ ;  /* 0x000000ff00047c82 */ /* 0x000fe20008000000 */
[----:B------:R-:W0:Y:S04]  /*0110*/  LDCU.64 UR18, c[0x0][0x358] ;  /* 0x00006b00ff1277ac */ /* 0x000e280008000a00 */
[----:B------:R-:W-:Y:S05]  /*0120*/  BRA.U !UP0, `(.L_x_0) ;  /* 0x0000000508007547 */ /* 0x000fea000b800000 */
[----:B------:R-:W1:Y:S01]  /*0130*/  LDC.64 R2, c[0x0][0x388] ;  /* 0x0000e200ff027b82 */ /* 0x000e620000000a00 */
[----:B------:R-:W2:Y:S01]  /*0140*/  LDCU.64 UR22, c[0x0][0x390] ;  /* 0x00007200ff1677ac */ /* 0x000ea20008000a00 */
[----:B------:R-:W-:Y:S02]  /*0150*/  MOV R12, RZ ;  /* 0x000000ff000c7202 */ /* 0x000fe40000000f00 */
[----:B------:R-:W-:Y:S01]  /*0160*/  MOV R14, R0 ;  /* 0x00000000000e7202 */ /* 0x000fe20000000f00 */
[----:B------:R-:W-:-:S04]  /*0170*/  ULOP3.LUT UR4, UR20, 0x7ffffff8, URZ, 0xc0, !UPT ;  /* 0x7ffffff814047892 */ /* 0x000fc8000f8ec0ff */
[----:B------:R-:W-:Y:S02]  /*0180*/  UIADD3 UR5, UPT, UPT, -UR4, URZ, URZ ;  /* 0x000000ff04057290 */ /* 0x000fe4000fffe1ff */
[----:B--2---:R-:W-:Y:S02]  /*0190*/  UIMAD.WIDE UR6, UR20, 0x8, UR22 ;  /* 0x00000008140678a5 */ /* 0x004fe4000f8e0216 */
[----:B------:R-:W-:Y:S02]  /*01a0*/  UIMAD.WIDE UR8, UR20, 0xc, UR22 ;  /* 0x0000000c140878a5 */ /* 0x000fe4000f8e0216 */
[----:B------:R-:W-:Y:S01]  /*01b0*/  UIMAD.WIDE UR10, UR20, 0x10, UR22 ;  /* 0x00000010140a78a5 */ /* 0x000fe2000f8e0216 */
[----:B-1----:R-:W-:Y:S01]  /*01c0*/  IMAD.WIDE.U32 R2, R13, 0x4, R2 ;  /* 0x000000040d027825 */ /* 0x002fe200078e0002 */
[----:B------:R-:W-:Y:S02]  /*01d0*/  UIMAD.WIDE UR12, UR20, 0x14, UR22 ;  /* 0x00000014140c78a5 */ /* 0x000fe4000f8e0216 */
[----:B------:R-:W-:Y:S01]  /*01e0*/  UIMAD.WIDE UR14, UR20, 0x18, UR22 ;  /* 0x00000018140e78a5 */ /* 0x000fe2000f8e0216 */
[----:B------:R-:W-:Y:S01]  /*01f0*/  IADD3 R2, P0, PT, R2, 0x10, RZ ;  /* 0x0000001002027810 */ /* 0x000fe20007f1e0ff */
[----:B------:R-:W-:-:S03]  /*0200*/  UIMAD.WIDE UR16, UR20, 0x1c, UR22 ;  /* 0x0000001c141078a5 */ /* 0x000fc6000f8e0216 */
[----:B------:R-:W-:-:S09]  /*0210*/  IADD3.X R3, PT, PT, RZ, R3, RZ, P0, !PT ;  /* 0x00000003ff037210 */ /* 0x000fd200007fe4ff */
.L_x_1:
[----:B------:R-:W-:Y:S01]  /*0220*/  UIMAD.WIDE UR24, UR20, 0x4, UR22 ;  /* 0x00000004141878a5 */ /* 0x000fe2000f8e0216 */
[----:B------:R-:W-:Y:S01]  /*0230*/  MOV R23, 0x4 ;  /* 0x0000000400177802 */ /* 0x000fe20000000f00 */
[----:B------:R-:W-:Y:S01]  /*0240*/  HFMA2 R25, -RZ, RZ, 0, 2.384185791015625e-07 ;  /* 0x00000004ff197431 */ /* 0x000fe200000001ff */
[----:B0-----:R-:W2:Y:S03]  /*0250*/  LDG.E R21, desc[UR18][R2.64+-0x10] ;  /* 0xfffff01202157981 */ /* 0x001ea6000c1e1900 */
[----:B------:R-:W-:Y:S01]  /*0260*/  IMAD.WIDE R22, R14, R23, UR22 ;  /* 0x000000160e167e25 */ /* 0x000fe2000f8e0217 */
[----:B------:R-:W-:Y:S01]  /*0270*/  MOV R8, UR24 ;  /* 0x0000001800087c02 */ /* 0x000fe20008000f00 */
[----:B------:R-:W3:Y:S01]  /*0280*/  LDG.E R19, desc[UR18][R2.64+-0xc] ;  /* 0xfffff41202137981 */ /* 0x000ee2000c1e1900 */
[----:B------:R-:W-:-:S03]  /*0290*/  MOV R9, UR25 ;  /* 0x0000001900097c02 */ /* 0x000fc60008000f00 */
[----:B------:R-:W2:Y:S01]  /*02a0*/  LDG.E R22, desc[UR18][R22.64] ;  /* 0x0000001216167981 */ /* 0x000ea2000c1e1900 */
[----:B------:R-:W-:Y:S02]  /*02b0*/  IMAD.MOV.U32 R11, RZ, RZ, 0x4 ;  /* 0x00000004ff0b7424 */ /* 0x000fe400078e00ff */
[----:B------:R-:W-:-:S04]  /*02c0*/  IMAD.WIDE R8, R14, 0x4, R8 ;  /* 0x000000040e087825 */ /* 0x000fc800078e0208 */
[----:B------:R-:W-:Y:S01]  /*02d0*/  HFMA2 R7, -RZ, RZ, 0, 2.384185791015625e-07 ;  /* 0x00000004ff077431 */ /* 0x000fe200000001ff */
[----:B------:R-:W-:Y:S01]  /*02e0*/  MOV R5, 0x4 ;  /* 0x0000000400057802 */ /* 0x000fe20000000f00 */
[----:B------:R-:W4:Y:S01]  /*02f0*/  LDG.E R17, desc[UR18][R2.64+-0x8] ;  /* 0xfffff81202117981 */ /* 0x000f22000c1e1900 */
[----:B------:R-:W-:-:S03]  /*0300*/  IMAD.WIDE R24, R14, R25, UR6 ;  /* 0x000000060e187e25 */ /* 0x000fc6000f8e0219 */
[----:B------:R0:W3:Y:S01]  /*0310*/  LDG.E R20, desc[UR18][R8.64] ;  /* 0x0000001208147981 */ /* 0x0000e2000c1e1900 */
[----:B------:R-:W-:-:S03]  /*0320*/  IMAD.WIDE R10, R14, R11, UR8 ;  /* 0x000000080e0a7e25 */ /* 0x000fc6000f8e020b */
[----:B------:R-:W4:Y:S01]  /*0330*/  LDG.E R18, desc[UR18][R24.64] ;  /* 0x0000001218127981 */ /* 0x000f22000c1e1900 */
[----:B------:R-:W-:-:S04]  /*0340*/  IMAD.WIDE R4, R14, R5, UR10 ;  /* 0x0000000a0e047e25 */ /* 0x000fc8000f8e0205 */
[----:B------:R-:W-:Y:S01]  /*0350*/  HFMA2 R27, -RZ, RZ, 0, 2.384185791015625e-07 ;  /* 0x00000004ff1b7431 */ /* 0x000fe200000001ff */
[----:B------:R1:W5:Y:S01]  /*0360*/  LDG.E R16, desc[UR18][R10.64] ;  /* 0x000000120a107981 */ /* 0x000362000c1e1900 */
[C---:B------:R-:W-:Y:S01]  /*0370*/  IMAD.WIDE R6, R14.reuse, R7, UR12 ;  /* 0x0000000c0e067e25 */ /* 0x040fe2000f8e0207 */
[----:B0-----:R-:W-:Y:S02]  /*0380*/  MOV R9, 0x4 ;  /* 0x0000000400097802 */ /* 0x001fe40000000f00 */
[----:B------:R-:W5:Y:S04]  /*0390*/  LDG.E R15, desc[UR18][R2.64+-0x4] ;  /* 0xfffffc12020f7981 */ /* 0x000f68000c1e1900 */
[----:B------:R0:W5:Y:S01]  /*03a0*/  LDG.E R4, desc[UR18][R4.64] ;  /* 0x0000001204047981 */ /* 0x000162000c1e1900 */
[----:B------:R-:W-:-:S03]  /*03b0*/  IMAD.WIDE R8, R14, R9, UR14 ;  /* 0x0000000e0e087e25 */ /* 0x000fc6000f8e0209 */
[----:B------:R-:W5:Y:S01]  /*03c0*/  LDG.E R23, desc[UR18][R2.64] ;  /* 0x0000001202177981 */ /* 0x000f62000c1e1900 */
[----:B-1----:R-:W-:-:S03]  /*03d0*/  IMAD.WIDE R10, R14, R27, UR16 ;  /* 0x000000100e0a7e25 */ /* 0x002fc6000f8e021b */
[----:B------:R-:W5:Y:S04]  /*03e0*/  LDG.E R7, desc[UR18][R6.64] ;  /* 0x0000001206077981 */ /* 0x000f68000c1e1900 */
[----:B------:R-:W5:Y:S04]  /*03f0*/  LDG.E R24, desc[UR18][R2.64+0x4] ;  /* 0x0000041202187981 */ /* 0x000f68000c1e1900 */
[----:B------:R-:W5:Y:S04]  /*0400*/  LDG.E R8, desc[UR18][R8.64] ;  /* 0x0000001208087981 */ /* 0x000f68000c1e1900 */
[----:B------:R-:W5:Y:S04]  /*0410*/  LDG.E R25, desc[UR18][R2.64+0x8] ;  /* 0x0000081202197981 */ /* 0x000f68000c1e1900 */
[----:B------:R-:W5:Y:S04]  /*0420*/  LDG.E R10, desc[UR18][R10.64] ;  /* 0x000000120a0a7981 */ /* 0x000f68000c1e1900 */
[----:B------:R1:W5:Y:S01]  /*0430*/  LDG.E R27, desc[UR18][R2.64+0xc] ;  /* 0x00000c12021b7981 */ /* 0x000362000c1e1900 */
[----:B------:R-:W-:-:S04]  /*0440*/  UIADD3 UR5, UPT, UPT, UR5, 0x8, URZ ;  /* 0x0000000805057890 */ /* 0x000fc8000fffe0ff */
[----:B------:R-:W-:Y:S01]  /*0450*/  UISETP.NE.AND UP0, UPT, UR5, URZ, UPT ;  /* 0x000000ff0500728c */ /* 0x000fe2000bf05270 */
[----:B0-----:R-:W-:Y:S02]  /*0460*/  MOV R5, UR20 ;  /* 0x0000001400057c02 */ /* 0x001fe40008000f00 */
[----:B-1----:R-:W-:-:S03]  /*0470*/  IADD3 R2, P0, PT, R2, 0x20, RZ ;  /* 0x0000002002027810 */ /* 0x002fc60007f1e0ff */
[----:B------:R-:W-:Y:S01]  /*0480*/  IMAD R14, R5, 0x8, R14 ;  /* 0x00000008050e7824 */ /* 0x000fe200078e020e */
[----:B------:R-:W-:Y:S01]  /*0490*/  IADD3.X R3, PT, PT, RZ, R3, RZ, P0, !PT ;  /* 0x00000003ff037210 */ /* 0x000fe200007fe4ff */
[----:B--2---:R-:W-:-:S04]  /*04a0*/  FFMA R22, R21, R22, R12 ;  /* 0x0000001615167223 */ /* 0x004fc8000000000c */
[----:B---3--:R-:W-:-:S04]  /*04b0*/  FFMA R20, R19, R20, R22 ;  /* 0x0000001413147223 */ /* 0x008fc80000000016 */
[----:B----4-:R-:W-:-:S04]  /*04c0*/  FFMA R18, R17, R18, R20 ;  /* 0x0000001211127223 */ /* 0x010fc80000000014 */
[----:B-----5:R-:W-:-:S04]  /*04d0*/  FFMA R16, R15, R16, R18 ;  /* 0x000000100f107223 */ /* 0x020fc80000000012 */
[----:B------:R-:W-:-:S04]  /*04e0*/  FFMA R23, R23, R4, R16 ;  /* 0x0000000417177223 */ /* 0x000fc80000000010 */
[----:B------:R-:W-:-:S04]  /*04f0*/  FFMA R24, R24, R7, R23 ;  /* 0x0000000718187223 */ /* 0x000fc80000000017 */
[----:B------:R-:W-:-:S04]  /*0500*/  FFMA R8, R25, R8, R24 ;  /* 0x0000000819087223 */ /* 0x000fc80000000018 */
[----:B------:R-:W-:Y:S01]  /*0510*/  FFMA R12, R27, R10, R8 ;  /* 0x0000000a1b0c7223 */ /* 0x000fe20000000008 */
[----:B------:R-:W-:Y:S06]  /*0520*/  BRA.U UP0, `(.L_x_1) ;  /* 0xfffffffd003c7547 */ /* 0x000fec000b83ffff */
.L_x_0:
[----:B------:R-:W-:-:S04]  /*0530*/  ULOP3.LUT UR6, UR20, 0x7, URZ, 0xc0, !UPT ;  /* 0x0000000714067892 */ /* 0x000fc8000f8ec0ff */
[----:B------:R-:W-:-:S09]  /*0540*/  UISETP.NE.AND UP0, UPT, UR6, URZ, UPT ;  /* 0x000000ff0600728c */ /* 0x000fd2000bf05270 */
[----:B------:R-:W-:Y:S05]  /*0550*/  BRA.U !UP0, `(.L_x_2) ;  /* 0x0000000508407547 */ /* 0x000fea000b800000 */
[----:B------:R-:W-:Y:S02]  /*0560*/  UISETP.GE.U32.AND UP0, UPT, UR6, 0x4, UPT ;  /* 0x000000040600788c */ /* 0x000fe4000bf06070 */
[----:B------:R-:W-:-:S04]  /*0570*/  ULOP3.LUT UR5, UR20, 0x3, URZ, 0xc0, !UPT ;  /* 0x0000000314057892 */ /* 0x000fc8000f8ec0ff */
[----:B------:R-:W-:-:S03]  /*0580*/  UISETP.NE.AND UP1, UPT, UR5, URZ, UPT ;  /* 0x000000ff0500728c */ /* 0x000fc6000bf25270 */
[----:B------:R-:W-:Y:S08]  /*0590*/  BRA.U !UP0, `(.L_x_3) ;  /* 0x00000001087c7547 */ /* 0x000ff0000b800000 */
[----:B------:R-:W1:Y:S01]  /*05a0*/  LDC.64 R6, c[0x0][0x390] ;  /* 0x0000e400ff067b82 */ /* 0x000e620000000a00 */
[----:B------:R-:W2:Y:S01]  /*05b0*/  LDCU.64 UR6, c[0x0][0x388] ;  /* 0x00007100ff0677ac */ /* 0x000ea20008000a00 */
[----:B------:R-:W-:Y:S02]  /*05c0*/  MOV R9, UR4 ;  /* 0x0000000400097c02 */ /* 0x000fe40008000f00 */
[C---:B------:R-:W-:Y:S02]  /*05d0*/  IADD3 R3, PT, PT, R13.reuse, UR4, RZ ;  /* 0x000000040d037c10 */ /* 0x040fe4000fffe0ff */
[----:B------:R-:W-:Y:S01]  /*05e0*/  IADD3 R10, P0, PT, R13, UR4, RZ ;  /* 0x000000040d0a7c10 */ /* 0x000fe2000ff1e0ff */
[----:B------:R-:W-:Y:S01]  /*05f0*/  IMAD R9, R9, UR20, R0 ;  /* 0x0000001409097c24 */ /* 0x000fe2000f8e0200 */
[----:B------:R-:W3:Y:S01]  /*0600*/  LDC.64 R4, c[0x0][0x388] ;  /* 0x0000e200ff047b82 */ /* 0x000ee20000000a00 */
[----:B------:R-:W-:Y:S02]  /*0610*/  MOV R11, UR20 ;  /* 0x00000014000b7c02 */ /* 0x000fe40008000f00 */
[----:B------:R-:W-:Y:S01]  /*0620*/  MOV R15, UR20 ;  /* 0x00000014000f7c02 */ /* 0x000fe20008000f00 */
[----:B-1----:R-:W-:Y:S01]  /*0630*/  IMAD.WIDE R6, R9, 0x4, R6 ;  /* 0x0000000409067825 */ /* 0x002fe200078e0206 */
[----:B------:R-:W-:-:S05]  /*0640*/  MOV R9, UR20 ;  /* 0x0000001400097c02 */ /* 0x000fca0008000f00 */
[----:B------:R-:W-:Y:S02]  /*0650*/  IMAD.WIDE R8, R9, 0x4, R6 ;  /* 0x0000000409087825 */ /* 0x000fe400078e0206 */
[----:B0-----:R-:W4:Y:S02]  /*0660*/  LDG.E R6, desc[UR18][R6.64] ;  /* 0x0000001206067981 */ /* 0x001f24000c1e1900 */
[----:B---3--:R-:W-:Y:S01]  /*0670*/  IMAD.WIDE.U32 R4, R3, 0x4, R4 ;  /* 0x0000000403047825 */ /* 0x008fe200078e0004 */
[----:B------:R-:W-:Y:S01]  /*0680*/  IADD3.X R3, PT, PT, RZ, RZ, RZ, P0, !PT ;  /* 0x000000ffff037210 */ /* 0x000fe200007fe4ff */
[----:B------:R-:W3:Y:S01]  /*0690*/  LDG.E R17, desc[UR18][R8.64] ;  /* 0x0000001208117981 */ /* 0x000ee2000c1e1900 */
[----:B--2---:R-:W-:-:S03]  /*06a0*/  LEA R2, P0, R10, UR6, 0x2 ;  /* 0x000000060a027c11 */ /* 0x004fc6000f8010ff */
[----:B------:R-:W4:Y:S01]  /*06b0*/  LDG.E R5, desc[UR18][R4.64] ;  /* 0x0000001204057981 */ /* 0x000f22000c1e1900 */
[----:B------:R-:W-:Y:S01]  /*06c0*/  LEA.HI.X R3, R10, UR7, R3, 0x2, P0 ;  /* 0x000000070a037c11 */ /* 0x000fe200080f1403 */
[----:B------:R-:W-:-:S04]  /*06d0*/  IMAD.WIDE R10, R11, 0x4, R8 ;  /* 0x000000040b0a7825 */ /* 0x000fc800078e0208 */
[----:B------:R-:W3:Y:S01]  /*06e0*/  LDG.E R16, desc[UR18][R2.64+0x4] ;  /* 0x0000041202107981 */ /* 0x000ee2000c1e1900 */
[----:B------:R-:W-:-:S03]  /*06f0*/  IMAD.WIDE R14, R15, 0x4, R10 ;  /* 0x000000040f0e7825 */ /* 0x000fc600078e020a */
[----:B------:R-:W2:Y:S04]  /*0700*/  LDG.E R19, desc[UR18][R10.64] ;  /* 0x000000120a137981 */ /* 0x000ea8000c1e1900 */
[----:B------:R-:W2:Y:S04]  /*0710*/  LDG.E R18, desc[UR18][R2.64+0x8] ;  /* 0x0000081202127981 */ /* 0x000ea8000c1e1900 */
[----:B------:R-:W5:Y:S04]  /*0720*/  LDG.E R20, desc[UR18][R2.64+0xc] ;  /* 0x00000c1202147981 */ /* 0x000f68000c1e1900 */
[----:B------:R-:W5:Y:S01]  /*0730*/  LDG.E R14, desc[UR18][R14.64] ;  /* 0x000000120e0e7981 */ /* 0x000f62000c1e1900 */
[----:B------:R-:W-:Y:S01]  /*0740*/  UIADD3 UR4, UPT, UPT, UR4, 0x4, URZ ;  /* 0x0000000404047890 */ /* 0x000fe2000fffe0ff */
[----:B----4-:R-:W-:-:S04]  /*0750*/  FFMA R5, R5, R6, R12 ;  /* 0x0000000605057223 */ /* 0x010fc8000000000c */
[----:B---3--:R-:W-:-:S04]  /*0760*/  FFMA R5, R16, R17, R5 ;  /* 0x0000001110057223 */ /* 0x008fc80000000005 */
[----:B--2---:R-:W-:-:S04]  /*0770*/  FFMA R5, R18, R19, R5 ;  /* 0x0000001312057223 */ /* 0x004fc80000000005 */
[----:B-----5:R-:W-:-:S07]  /*0780*/  FFMA R12, R20, R14, R5 ;  /* 0x0000000e140c7223 */ /* 0x020fce0000000005 */
.L_x_3:
[----:B------:R-:W-:Y:S05]  /*0790*/  BRA.U !UP1, `(.L_x_2) ;  /* 0x0000000109b07547 */ /* 0x000fea000b800000 */
[----:B------:R-:W-:Y:S01]  /*07a0*/  UISETP.NE.AND UP0, UPT, UR5, 0x1, UPT ;  /* 0x000000010500788c */ /* 0x000fe2000bf05270 */
[----:B------:R-:W-:Y:S01]  /*07b0*/  MOV R7, UR4 ;  /* 0x0000000400077c02 */ /* 0x000fe20008000f00 */
[----:B------:R-:W-:Y:S02]  /*07c0*/  ULOP3.LUT UR5, UR20, 0x1, URZ, 0xc0, !UPT ;  /* 0x0000000114057892 */ /* 0x000fe4000f8ec0ff */
[----:B------:R-:W-:Y:S02]  /*07d0*/  IMAD.U32 R15, RZ, RZ, UR20 ;  /* 0x00000014ff0f7e24 */ /* 0x000fe4000f8e00ff */
[----:B------:R-:W-:Y:S01]  /*07e0*/  UISETP.NE.U32.AND UP1, UPT, UR5, 0x1, UPT ;  /* 0x000000010500788c */ /* 0x000fe2000bf25070 */
[----:B------:R-:W-:-:S04]  /*07f0*/  PLOP3.LUT P1, PT, PT, PT, UP0, 0x80, 0x8 ;  /* 0x000000000008781c */ /* 0x000fc80003f2f008 */
[----:B------:R-:W1:Y:S01]  /*0800*/  @UP0 LDCU.64 UR6, c[0x0][0x388] ;  /* 0x00007100ff0607ac */ /* 0x000e620008000a00 */
[----:B------:R-:W-:Y:S01]  /*0810*/  PLOP3.LUT P0, PT, PT, PT, UP1, 0x80, 0x8 ;  /* 0x000000000008781c */ /* 0x000fe20003f0f018 */
[----:B------:R-:W2:Y:S01]  /*0820*/  @UP0 LDCU.64 UR8, c[0x0][0x390] ;  /* 0x00007200ff0807ac */ /* 0x000ea20008000a00 */
[----:B------:R-:W3:Y:S06]  /*0830*/  @UP0 LDCU.64 UR10, c[0x0][0x388] ;  /* 0x00007100ff0a07ac */ /* 0x000eec0008000a00 */
[C---:B------:R-:W-:Y:S01]  /*0840*/  @P1 VIADD R3, R13.reuse, UR4 ;  /* 0x000000040d031c36 */ /* 0x040fe20008000000 */
[----:B------:R-:W-:Y:S01]  /*0850*/  @P1 IADD3 R6, P2, PT, R13, UR4, RZ ;  /* 0x000000040d061c10 */ /* 0x000fe2000ff5e0ff */
[----:B------:R-:W4:Y:S01]  /*0860*/  @!UP1 LDCU.64 UR12, c[0x0][0x388] ;  /* 0x00007100ff0c97ac */ /* 0x000f220008000a00 */
[----:B------:R-:W-:Y:S01]  /*0870*/  @UP0 UIADD3 UR4, UPT, UPT, UR4, 0x2, URZ ;  /* 0x0000000204040890 */ /* 0x000fe2000fffe0ff */
[----:B-1----:R-:W-:-:S02]  /*0880*/  MOV R10, UR6 ;  /* 0x00000006000a7c02 */ /* 0x002fc40008000f00 */
[----:B------:R-:W-:Y:S01]  /*0890*/  MOV R11, UR7 ;  /* 0x00000007000b7c02 */ /* 0x000fe20008000f00 */
[----:B------:R-:W1:Y:S01]  /*08a0*/  @!UP1 LDCU.64 UR6, c[0x0][0x390] ;  /* 0x00007200ff0697ac */ /* 0x000e620008000a00 */
[----:B--2---:R-:W-:Y:S02]  /*08b0*/  MOV R4, UR8 ;  /* 0x0000000800047c02 */ /* 0x004fe40008000f00 */
[----:B------:R-:W-:Y:S01]  /*08c0*/  MOV R5, UR9 ;  /* 0x0000000900057c02 */ /* 0x000fe20008000f00 */
[----:B------:R-:W-:-:S04]  /*08d0*/  @P1 IMAD.WIDE.U32 R10, R3, 0x4, R10 ;  /* 0x00000004030a1825 */ /* 0x000fc800078e000a */
[----:B------:R-:W-:Y:S01]  /*08e0*/  @P1 IMAD R3, R7, UR20, R0 ;  /* 0x0000001407031c24 */ /* 0x000fe2000f8e0200 */
[----:B------:R-:W-:Y:S01]  /*08f0*/  @P1 IADD3.X R7, PT, PT, RZ, RZ, RZ, P2, !PT ;  /* 0x000000ffff071210 */ /* 0x000fe200017fe4ff */
[----:B0-----:R-:W2:Y:S01]  /*0900*/  @P1 LDG.E R11, desc[UR18][R10.64] ;  /* 0x000000120a0b1981 */ /* 0x001ea2000c1e1900 */
[C---:B---3--:R-:W-:Y:S01]  /*0910*/  @P1 LEA R2, P2, R6.reuse, UR10, 0x2 ;  /* 0x0000000a06021c11 */ /* 0x048fe2000f8410ff */
[----:B------:R-:W-:Y:S01]  /*0920*/  @P1 IMAD.WIDE R4, R3, 0x4, R4 ;  /* 0x0000000403041825 */ /* 0x000fe200078e0204 */
[----:B------:R-:W-:Y:S02]  /*0930*/  MOV R19, UR4 ;  /* 0x0000000400137c02 */ /* 0x000fe40008000f00 */
[----:B------:R-:W-:Y:S02]  /*0940*/  @P1 LEA.HI.X R3, R6, UR11, R7, 0x2, P2 ;  /* 0x0000000b06031c11 */ /* 0x000fe400090f1407 */
[----:B----4-:R-:W-:Y:S01]  /*0950*/  MOV R6, UR12 ;  /* 0x0000000c00067c02 */ /* 0x010fe20008000f00 */
[----:B------:R-:W-:Y:S01]  /*0960*/  @P1 IMAD.WIDE R14, R15, 0x4, R4 ;  /* 0x000000040f0e1825 */ /* 0x000fe200078e0204 */
[----:B------:R-:W-:Y:S01]  /*0970*/  MOV R7, UR13 ;  /* 0x0000000d00077c02 */ /* 0x000fe20008000f00 */
[----:B------:R-:W2:Y:S01]  /*0980*/  @P1 LDG.E R4, desc[UR18][R4.64] ;  /* 0x0000001204041981 */ /* 0x000ea2000c1e1900 */
[----:B------:R-:W-:Y:S01]  /*0990*/  @!P0 IADD3 R17, PT, PT, R13, UR4, RZ ;  /* 0x000000040d118c10 */ /* 0x000fe2000fffe0ff */
[----:B------:R-:W-:Y:S01]  /*09a0*/  @!P0 IMAD R19, R19, UR20, R0 ;  /* 0x0000001413138c24 */ /* 0x000fe2000f8e0200 */
[----:B-1----:R-:W-:Y:S01]  /*09b0*/  MOV R8, UR6 ;  /* 0x0000000600087c02 */ /* 0x002fe20008000f00 */
[----:B------:R-:W3:Y:S01]  /*09c0*/  @P1 LDG.E R14, desc[UR18][R14.64] ;  /* 0x000000120e0e1981 */ /* 0x000ee2000c1e1900 */
[----:B------:R-:W-:Y:S01]  /*09d0*/  MOV R9, UR7 ;  /* 0x0000000700097c02 */ /* 0x000fe20008000f00 */
[----:B------:R-:W-:-:S02]  /*09e0*/  @!P0 IMAD.WIDE.U32 R6, R17, 0x4, R6 ;  /* 0x0000000411068825 */ /* 0x000fc400078e0006 */
[----:B------:R-:W3:Y:S02]  /*09f0*/  @P1 LDG.E R2, desc[UR18][R2.64+0x4] ;  /* 0x0000041202021981 */ /* 0x000ee4000c1e1900 */
[----:B------:R-:W-:Y:S02]  /*0a00*/  @!P0 IMAD.WIDE R8, R19, 0x4, R8 ;  /* 0x0000000413088825 */ /* 0x000fe400078e0208 */
[----:B------:R-:W4:Y:S04]  /*0a10*/  @!P0 LDG.E R7, desc[UR18][R6.64] ;  /* 0x0000001206078981 */ /* 0x000f28000c1e1900 */
[----:B------:R-:W4:Y:S01]  /*0a20*/  @!P0 LDG.E R8, desc[UR18][R8.64] ;  /* 0x0000001208088981 */ /* 0x000f22000c1e1900 */
[----:B--2---:R-:W-:-:S04]  /*0a30*/  @P1 FFMA R11, R11, R4, R12 ;  /* 0x000000040b0b1223 */ /* 0x004fc8000000000c */
[----:B---3--:R-:W-:-:S04]  /*0a40*/  @P1 FFMA R12, R2, R14, R11 ;  /* 0x0000000e020c1223 */ /* 0x008fc8000000000b */
[----:B----4-:R-:W-:-:S07]  /*0a50*/  @!P0 FFMA R12, R7, R8, R12 ;  /* 0x00000008070c8223 */ /* 0x010fce000000000c */
.L_x_2:
[----:B------:R-:W1:Y:S01]  /*0a60*/  LDC.64 R2, c[0x0][0x398] ;  /* 0x0000e600ff027b82 */ /* 0x000e620000000a00 */
[----:B------:R-:W-:-:S05]  /*0a70*/  IADD3 R13, PT, PT, R0, R13, RZ ;  /* 0x0000000d000d7210 */ /* 0x000fca0007ffe0ff */
[----:B-1----:R-:W-:-:S05]  /*0a80*/  IMAD.WIDE R2, R13, 0x4, R2 ;  /* 0x000000040d027825 */ /* 0x002fca00078e0202 */
[----:B0-----:R-:W-:Y:S01]  /*0a90*/  STG.E desc[UR18][R2.64], R12 ;  /* 0x0000000c02007986 */ /* 0x001fe2000c101912 */
[----:B------:R-:W-:Y:S05]  /*0aa0*/  EXIT ;  /* 0x000000000000794d */ /* 0x000fea0003800000 */
.L_x_4:
[----:B------:R-:W-:-:S00]  /*0ab0*/  BRA `(.L_x_4) ;  /* 0xfffffffc00fc7947 */ /* 0x000fc0000383ffff */
[----:B------:R-:W-:-:S00]  /*0ac0*/  NOP ;  /* 0x0000000000007918 */ /* 0x000fc00000000000 */
        /* <DEDUP_REMOVED lines=11> */
.L_x_5:


//--------------------- .nv.shared.reserved.0     --------------------------
	.section	.nv.shared.reserved.0,"aw",@nobits
	.weak		__nv_reservedSMEM_offset_0_alias
	.size		__nv_reservedSMEM_offset_0_alias, 0, 64
	.other		__nv_reservedSMEM_offset_0_alias,@"STO_CUDA_RESERVED_SHARED STV_DEFAULT"
__nv_reservedSMEM_offset_0_alias:
	.zero		0
	.zero		64


//--------------------- .nv.constant0._Z14matmulOnDeviceiPfS_S_ --------------------------
	.section	.nv.constant0._Z14matmulOnDeviceiPfS_S_,"a",@progbits
	.sectionflags	@""
	.align	4
.nv.constant0._Z14matmulOnDeviceiPfS_S_:
	.zero		928


//--------------------- SYMBOLS --------------------------

	.type		.nv.reservedSmem.offset0,@object
	.size		.nv.reservedSmem.offset0,0x4
